//
// Generated by NVIDIA NVVM Compiler
//
// Compiler Build ID: CL-36424714
// Cuda compilation tools, release 13.0, V13.0.88
// Based on NVVM 20.0.0
//

.version 9.0
.target sm_100
.address_size 64

	// .globl	_Z14share_ary_operPiS_

.visible .entry _Z14share_ary_operPiS_(
	.param .u64 .ptr .align 1 _Z14share_ary_operPiS__param_0,
	.param .u64 .ptr .align 1 _Z14share_ary_operPiS__param_1
)
{
	.reg .b32 	%r<7>;
	.reg .b64 	%rd<8>;

	ld.param.u64 	%rd1, [_Z14share_ary_operPiS__param_0];
	ld.param.u64 	%rd2, [_Z14share_ary_operPiS__param_1];
	cvta.to.global.u64 	%rd3, %rd2;
	cvta.to.global.u64 	%rd4, %rd1;
	mov.u32 	%r1, %ntid.x;
	mov.u32 	%r2, %ctaid.x;
	mov.u32 	%r3, %tid.x;
	mad.lo.s32 	%r4, %r1, %r2, %r3;
	mul.wide.s32 	%rd5, %r4, 4;
	add.s64 	%rd6, %rd4, %rd5;
	ld.global.u32 	%r5, [%rd6];
	mul.lo.s32 	%r6, %r5, 10;
	add.s64 	%rd7, %rd3, %rd5;
	st.global.u32 	[%rd7], %r6;
	bar.sync 	0;
	ret;

}


// ===== COMPILED SASS (sm_100) =====

	.target	sm_100

	.elftype	@"ET_EXEC"


//--------------------- .note.nv.tkinfo           --------------------------
	.section	.note.nv.tkinfo,"",@"SHT_NOTE"
	.sectionflags	@"SHF_NOTE_NV_TKINFO"
	.tkinfo
        /*0018*/ 	.word	0x00000002
        /*0030*/ 	.string	""
        /*0030*/ 	.string	"ptxas"
        /*0030*/ 	.string	"Cuda compilation tools, release 13.0, V13.0.88"
        /*0030*/ 	.string	"Build cuda_13.0.r13.0/compiler.36424714_0"
        /*0030*/ 	.string	"-arch sm_100 -m 64 "



//--------------------- .note.nv.cuinfo           --------------------------
	.section	.note.nv.cuinfo,"",@"SHT_NOTE"
	.sectionflags	@"SHF_NOTE_NV_CUINFO"
        /*0018*/ 	.short	0x0002
        /*001a*/ 	.short	0x0064
        /*001c*/ 	.short	0x0082
	.zero		2


//--------------------- .nv.info                  --------------------------
	.section	.nv.info,"",@"SHT_CUDA_INFO"
	.align	4


	//----- nvinfo : EIATTR_REGCOUNT
	.align		4
        /*0000*/ 	.byte	0x04, 0x2f
        /*0002*/ 	.short	(.L_1 - .L_0)
	.align		4
.L_0:
        /*0004*/ 	.word	index@(_Z14share_ary_operPiS_)
        /*0008*/ 	.word	0x0000000a


	//----- nvinfo : EIATTR_FRAME_SIZE
	.align		4
.L_1:
        /*000c*/ 	.byte	0x04, 0x11
        /*000e*/ 	.short	(.L_3 - .L_2)
	.align		4
.L_2:
        /*0010*/ 	.word	index@(_Z14share_ary_operPiS_)
        /*0014*/ 	.word	0x00000000


	//----- nvinfo : EIATTR_MIN_STACK_SIZE
	.align		4
.L_3:
        /*0018*/ 	.byte	0x04, 0x12
        /*001a*/ 	.short	(.L_5 - .L_4)
	.align		4
.L_4:
        /*001c*/ 	.word	index@(_Z14share_ary_operPiS_)
        /*0020*/ 	.word	0x00000000
.L_5:


//--------------------- .nv.compat                --------------------------
	.section	.nv.compat,"",@"SHT_CUDA_COMPAT_INFO"
	.align	4
        /*0000*/ 	.byte	0x02, 0x09, 0x00, 0x00, 0x02, 0x02, 0x01, 0x00, 0x02, 0x05, 0x05, 0x00, 0x03, 0x07, 0x01, 0x01
        /*0010*/ 	.byte	0x02, 0x03, 0x00, 0x00, 0x02, 0x06, 0x01, 0x00, 0x04, 0x0b, 0x08, 0x00, 0x09, 0x00, 0x00, 0x00
        /*0020*/ 	.byte	0x00, 0x00, 0x00, 0x00


//--------------------- .nv.info._Z14share_ary_operPiS_ --------------------------
	.section	.nv.info._Z14share_ary_operPiS_,"",@"SHT_CUDA_INFO"
	.sectionflags	@""
	.align	4


	//----- nvinfo : EIATTR_CUDA_API_VERSION
	.align		4
        /*0000*/ 	.byte	0x04, 0x37
        /*0002*/ 	.short	(.L_7 - .L_6)
.L_6:
        /*0004*/ 	.word	0x00000082


	//----- nvinfo : EIATTR_KPARAM_INFO
	.align		4
.L_7:
        /*0008*/ 	.byte	0x04, 0x17
        /*000a*/ 	.short	(.L_9 - .L_8)
.L_8:
        /*000c*/ 	.word	0x00000000
        /*0010*/ 	.short	0x0001
        /*0012*/ 	.short	0x0008
        /*0014*/ 	.byte	0x00, 0xf5, 0x21, 0x00


	//----- nvinfo : EIATTR_KPARAM_INFO
	.align		4
.L_9:
        /*0018*/ 	.byte	0x04, 0x17
        /*001a*/ 	.short	(.L_11 - .L_10)
.L_10:
        /*001c*/ 	.word	0x00000000
        /*0020*/ 	.short	0x0000
        /*0022*/ 	.short	0x0000
        /*0024*/ 	.byte	0x00, 0xf5, 0x21, 0x00


	//----- nvinfo : EIATTR_SPARSE_MMA_MASK
	.align		4
.L_11:
        /*0028*/ 	.byte	0x03, 0x50
        /*002a*/ 	.short	0x0000


	//----- nvinfo : EIATTR_MAXREG_COUNT
	.align		4
        /*002c*/ 	.byte	0x03, 0x1b
        /*002e*/ 	.short	0x00ff


	//----- nvinfo : EIATTR_NUM_BARRIERS
	.align		4
        /*0030*/ 	.byte	0x02, 0x4c
        /*0032*/ 	.byte	0x01
	.zero		1


	//----- nvinfo : EIATTR_MERCURY_ISA_VERSION
	.align		4
        /*0034*/ 	.byte	0x03, 0x5f
        /*0036*/ 	.short	0x0101


	//----- nvinfo : EIATTR_VRC_CTA_INIT_COUNT
	.align		4
        /*0038*/ 	.byte	0x02, 0x4a
	.zero		1
	.zero		1


	//----- nvinfo : EIATTR_EXIT_INSTR_OFFSETS
	.align		4
        /*003c*/ 	.byte	0x04, 0x1c
        /*003e*/ 	.short	(.L_13 - .L_12)


	//   ....[0]....
.L_12:
        /*0040*/ 	.word	0x000000e0


	//----- nvinfo : EIATTR_CBANK_PARAM_SIZE
	.align		4
.L_13:
        /*0044*/ 	.byte	0x03, 0x19
        /*0046*/ 	.short	0x0010


	//----- nvinfo : EIATTR_PARAM_CBANK
	.align		4
        /*0048*/ 	.byte	0x04, 0x0a
        /*004a*/ 	.short	(.L_15 - .L_14)
	.align		4
.L_14:
        /*004c*/ 	.word	index@(.nv.constant0._Z14share_ary_operPiS_)
        /*0050*/ 	.short	0x0380
        /*0052*/ 	.short	0x0010


	//----- nvinfo : EIATTR_SW_WAR
	.align		4
.L_15:
        /*0054*/ 	.byte	0x04, 0x36
        /*0056*/ 	.short	(.L_17 - .L_16)
.L_16:
        /*0058*/ 	.word	0x00000008
.L_17:


//--------------------- .nv.callgraph             --------------------------
	.section	.nv.callgraph,"",@"SHT_CUDA_CALLGRAPH"
	.align	4
	.sectionentsize	8
	.align		4
        /*0000*/ 	.word	0x00000000
	.align		4
        /*0004*/ 	.word	0xffffffff
	.align		4
        /*0008*/ 	.word	0x00000000
	.align		4
        /*000c*/ 	.word	0xfffffffe
	.align		4
        /*0010*/ 	.word	0x00000000
	.align		4
        /*0014*/ 	.word	0xfffffffd
	.align		4
        /*0018*/ 	.word	0x00000000
	.align		4
        /*001c*/ 	.word	0xfffffffc


//--------------------- .text._Z14share_ary_operPiS_ --------------------------
	.section	.text._Z14share_ary_operPiS_,"ax",@progbits
	.align	128
        .global         _Z14share_ary_operPiS_
        .type           _Z14share_ary_operPiS_,@function
        .size           _Z14share_ary_operPiS_,(.L_x_1 - _Z14share_ary_operPiS_)
        .other          _Z14share_ary_operPiS_,@"STO_CUDA_ENTRY STV_DEFAULT"
_Z14share_ary_operPiS_:
.text._Z14share_ary_operPiS_:
[----:B------:R-:W-:Y:S01]  /*0000*/  LDC R1, c[0x0][0x37c] ;  /* 0x0000df00ff017b82 */ /* 0x000fe20000000800 */
[----:B------:R-:W0:Y:S07]  /*0010*/  S2R R7, SR_CTAID.X ;  /* 0x0000000000077919 */ /* 0x000e2e0000002500 */
[----:B------:R-:W1:Y:S01]  /*0020*/  LDC.64 R2, c[0x0][0x380] ;  /* 0x0000e000ff027b82 */ /* 0x000e620000000a00 */
[----:B------:R-:W0:Y:S01]  /*0030*/  LDCU UR6, c[0x0][0x360] ;  /* 0x00006c00ff0677ac */ /* 0x000e220008000800 */
[----:B------:R-:W0:Y:S01]  /*0040*/  S2R R0, SR_TID.X ;  /* 0x0000000000007919 */ /* 0x000e220000002100 */
[----:B------:R-:W2:Y:S05]  /*0050*/  LDCU.64 UR4, c[0x0][0x358] ;  /* 0x00006b00ff0477ac */ /* 0x000eaa0008000a00 */
[----:B------:R-:W3:Y:S01]  /*0060*/  LDC.64 R4, c[0x0][0x388] ;  /* 0x0000e200ff047b82 */ /* 0x000ee20000000a00 */
[----:B0-----:R-:W-:-:S04]  /*0070*/  IMAD R7, R7, UR6, R0 ;  /* 0x0000000607077c24 */ /* 0x001fc8000f8e0200 */
[----:B-1----:R-:W-:-:S06]  /*0080*/  IMAD.WIDE R2, R7, 0x4, R2 ;  /* 0x0000000407027825 */ /* 0x002fcc00078e0202 */
[----:B--2---:R-:W2:Y:S01]  /*0090*/  LDG.E R2, desc[UR4][R2.64] ;  /* 0x0000000402027981 */ /* 0x004ea2000c1e1900 */
[----:B---3--:R-:W-:-:S04]  /*00a0*/  IMAD.WIDE R4, R7, 0x4, R4 ;  /* 0x0000000407047825 */ /* 0x008fc800078e0204 */
[----:B--2---:R-:W-:-:S05]  /*00b0*/  IMAD R7, R2, 0xa, RZ ;  /* 0x0000000a02077824 */ /* 0x004fca00078e02ff */
[----:B------:R-:W-:Y:S01]  /*00c0*/  STG.E desc[UR4][R4.64], R7 ;  /* 0x0000000704007986 */ /* 0x000fe2000c101904 */
[----:B------:R-:W-:Y:S06]  /*00d0*/  BAR.SYNC.DEFER_BLOCKING 0x0 ;  /* 0x0000000000007b1d */ /* 0x000fec0000010000 */
[----:B------:R-:W-:Y:S05]  /*00e0*/  EXIT ;  /* 0x000000000000794d */ /* 0x000fea0003800000 */
.L_x_0:
[----:B------:R-:W-:-:S00]  /*00f0*/  BRA `(.L_x_0) ;  /* 0xfffffffc00fc7947 */ /* 0x000fc0000383ffff */
[----:B------:R-:W-:-:S00]  /*0100*/  NOP ;  /* 0x0000000000007918 */ /* 0x000fc00000000000 */
[----:B------:R-:W-:-:S00]  /*0110*/  NOP ;  /* 0x0000000000007918 */ /* 0x000fc00000000000 */
[----:B------:R-:W-:-:S00]  /*0120*/  NOP ;  /* 0x0000000000007918 */ /* 0x000fc00000000000 */
[----:B------:R-:W-:-:S00]  /*0130*/  NOP ;  /* 0x0000000000007918 */ /* 0x000fc00000000000 */
[----:B------:R-:W-:-:S00]  /*0140*/  NOP ;  /* 0x0000000000007918 */ /* 0x000fc00000000000 */
[----:B------:R-:W-:-:S00]  /*0150*/  NOP ;  /* 0x0000000000007918 */ /* 0x000fc00000000000 */
[----:B------:R-:W-:-:S00]  /*0160*/  NOP ;  /* 0x0000000000007918 */ /* 0x000fc00000000000 */
[----:B------:R-:W-:-:S00]  /*0170*/  NOP ;  /* 0x0000000000007918 */ /* 0x000fc00000000000 */
.L_x_1:


//--------------------- .nv.shared.reserved.0     --------------------------
	.section	.nv.shared.reserved.0,"aw",@nobits
	.weak		__nv_reservedSMEM_offset_0_alias
	.size		__nv_reservedSMEM_offset_0_alias, 0, 64
	.other		__nv_reservedSMEM_offset_0_alias,@"STO_CUDA_RESERVED_SHARED STV_DEFAULT"
__nv_reservedSMEM_offset_0_alias:
	.zero		0
	.zero		64


//--------------------- .nv.constant0._Z14share_ary_operPiS_ --------------------------
	.section	.nv.constant0._Z14share_ary_operPiS_,"a",@progbits
	.sectionflags	@""
	.align	4
.nv.constant0._Z14share_ary_operPiS_:
	.zero		912


//--------------------- SYMBOLS --------------------------

	.type		.nv.reservedSmem.offset0,@object
	.size		.nv.reservedSmem.offset0,0x4
